//
// Generated by NVIDIA NVVM Compiler
//
// Compiler Build ID: CL-36424714
// Cuda compilation tools, release 13.0, V13.0.88
// Based on NVVM 20.0.0
//

.version 9.0
.target sm_100
.address_size 64

	// .globl	_Z10trigKernelPfi
.global .align 4 .b8 __cudart_i2opi_f[24] = {65, 144, 67, 60, 153, 149, 98, 219, 192, 221, 52, 245, 209, 87, 39, 252, 41, 21, 68, 78, 110, 131, 249, 162};

.visible .entry _Z10trigKernelPfi(
	.param .u64 .ptr .align 1 _Z10trigKernelPfi_param_0,
	.param .u32 _Z10trigKernelPfi_param_1
)
{
	.local .align 4 .b8 	__local_depot0[28];
	.reg .b64 	%SP;
	.reg .b64 	%SPL;
	.reg .pred 	%p<26>;
	.reg .b32 	%r<121>;
	.reg .b32 	%f<70>;
	.reg .b64 	%rd<61>;
	.reg .b64 	%fd<7>;

	mov.u64 	%SPL, __local_depot0;
	ld.param.u64 	%rd24, [_Z10trigKernelPfi_param_0];
	ld.param.u32 	%r42, [_Z10trigKernelPfi_param_1];
	add.u64 	%rd1, %SPL, 0;
	mov.u32 	%r43, %ctaid.x;
	mov.u32 	%r44, %ntid.x;
	mov.u32 	%r45, %tid.x;
	mad.lo.s32 	%r1, %r43, %r44, %r45;
	setp.ge.s32 	%p1, %r1, %r42;
	@%p1 bra 	$L__BB0_26;
	cvta.to.global.u64 	%rd26, %rd24;
	mul.wide.s32 	%rd27, %r1, 4;
	add.s64 	%rd2, %rd26, %rd27;
	ld.global.f32 	%f1, [%rd2];
	mul.f32 	%f15, %f1, 0f3F22F983;
	cvt.rni.s32.f32 	%r120, %f15;
	cvt.rn.f32.s32 	%f16, %r120;
	fma.rn.f32 	%f17, %f16, 0fBFC90FDA, %f1;
	fma.rn.f32 	%f18, %f16, 0fB3A22168, %f17;
	fma.rn.f32 	%f69, %f16, 0fA7C234C5, %f18;
	abs.f32 	%f3, %f1;
	setp.ltu.f32 	%p2, %f3, 0f47CE4780;
	mov.u32 	%r112, %r120;
	mov.f32 	%f67, %f69;
	@%p2 bra 	$L__BB0_9;
	setp.neu.f32 	%p3, %f3, 0f7F800000;
	@%p3 bra 	$L__BB0_4;
	mov.f32 	%f21, 0f00000000;
	mul.rn.f32 	%f67, %f1, %f21;
	mov.b32 	%r112, 0;
	bra.uni 	$L__BB0_9;
$L__BB0_4:
	mov.b32 	%r3, %f1;
	shl.b32 	%r47, %r3, 8;
	or.b32  	%r4, %r47, -2147483648;
	mov.b64 	%rd54, 0;
	mov.b32 	%r109, 0;
	mov.u64 	%rd52, __cudart_i2opi_f;
	mov.u64 	%rd53, %rd1;
$L__BB0_5:
	.pragma "nounroll";
	ld.global.nc.u32 	%r48, [%rd52];
	mad.wide.u32 	%rd30, %r48, %r4, %rd54;
	shr.u64 	%rd54, %rd30, 32;
	st.local.u32 	[%rd53], %rd30;
	add.s32 	%r109, %r109, 1;
	add.s64 	%rd53, %rd53, 4;
	add.s64 	%rd52, %rd52, 4;
	setp.ne.s32 	%p4, %r109, 6;
	@%p4 bra 	$L__BB0_5;
	shr.u32 	%r49, %r3, 23;
	st.local.u32 	[%rd1+24], %rd54;
	and.b32  	%r7, %r49, 31;
	and.b32  	%r50, %r49, 224;
	add.s32 	%r51, %r50, -128;
	shr.u32 	%r52, %r51, 5;
	mul.wide.u32 	%rd31, %r52, 4;
	sub.s64 	%rd9, %rd1, %rd31;
	ld.local.u32 	%r110, [%rd9+24];
	ld.local.u32 	%r111, [%rd9+20];
	setp.eq.s32 	%p5, %r7, 0;
	@%p5 bra 	$L__BB0_8;
	shf.l.wrap.b32 	%r110, %r111, %r110, %r7;
	ld.local.u32 	%r53, [%rd9+16];
	shf.l.wrap.b32 	%r111, %r53, %r111, %r7;
$L__BB0_8:
	shr.u32 	%r54, %r110, 30;
	shf.l.wrap.b32 	%r55, %r111, %r110, 2;
	shl.b32 	%r56, %r111, 2;
	shr.u32 	%r57, %r55, 31;
	add.s32 	%r58, %r57, %r54;
	neg.s32 	%r59, %r58;
	setp.lt.s32 	%p6, %r3, 0;
	selp.b32 	%r112, %r59, %r58, %p6;
	xor.b32  	%r60, %r55, %r3;
	shr.s32 	%r61, %r55, 31;
	xor.b32  	%r62, %r61, %r55;
	xor.b32  	%r63, %r61, %r56;
	cvt.u64.u32 	%rd32, %r62;
	shl.b64 	%rd33, %rd32, 32;
	cvt.u64.u32 	%rd34, %r63;
	or.b64  	%rd35, %rd33, %rd34;
	cvt.rn.f64.s64 	%fd1, %rd35;
	mul.f64 	%fd2, %fd1, 0d3BF921FB54442D19;
	cvt.rn.f32.f64 	%f19, %fd2;
	neg.f32 	%f20, %f19;
	setp.lt.s32 	%p7, %r60, 0;
	selp.f32 	%f67, %f20, %f19, %p7;
$L__BB0_9:
	setp.ltu.f32 	%p8, %f3, 0f47CE4780;
	mul.rn.f32 	%f22, %f67, %f67;
	and.b32  	%r65, %r112, 1;
	setp.eq.b32 	%p9, %r65, 1;
	selp.f32 	%f23, 0f3F800000, %f67, %p9;
	fma.rn.f32 	%f24, %f22, %f23, 0f00000000;
	fma.rn.f32 	%f25, %f22, 0f37CBAC00, 0fBAB607ED;
	selp.f32 	%f26, %f25, 0fB94D4153, %p9;
	selp.f32 	%f27, 0f3D2AAABB, 0f3C0885E4, %p9;
	fma.rn.f32 	%f28, %f26, %f22, %f27;
	selp.f32 	%f29, 0fBEFFFFFF, 0fBE2AAAA8, %p9;
	fma.rn.f32 	%f30, %f28, %f22, %f29;
	fma.rn.f32 	%f31, %f30, %f24, %f23;
	and.b32  	%r66, %r112, 2;
	setp.eq.s32 	%p10, %r66, 0;
	mov.f32 	%f32, 0f00000000;
	sub.f32 	%f33, %f32, %f31;
	selp.f32 	%f7, %f31, %f33, %p10;
	mov.u32 	%r116, %r120;
	mov.f32 	%f68, %f69;
	@%p8 bra 	$L__BB0_17;
	setp.neu.f32 	%p11, %f3, 0f7F800000;
	@%p11 bra 	$L__BB0_12;
	mov.f32 	%f36, 0f00000000;
	mul.rn.f32 	%f68, %f1, %f36;
	mov.b32 	%r116, 0;
	bra.uni 	$L__BB0_17;
$L__BB0_12:
	mov.b32 	%r16, %f1;
	shl.b32 	%r68, %r16, 8;
	or.b32  	%r17, %r68, -2147483648;
	mov.b64 	%rd57, 0;
	mov.b32 	%r113, 0;
	mov.u64 	%rd55, __cudart_i2opi_f;
	mov.u64 	%rd56, %rd1;
$L__BB0_13:
	.pragma "nounroll";
	ld.global.nc.u32 	%r69, [%rd55];
	mad.wide.u32 	%rd38, %r69, %r17, %rd57;
	shr.u64 	%rd57, %rd38, 32;
	st.local.u32 	[%rd56], %rd38;
	add.s32 	%r113, %r113, 1;
	add.s64 	%rd56, %rd56, 4;
	add.s64 	%rd55, %rd55, 4;
	setp.ne.s32 	%p12, %r113, 6;
	@%p12 bra 	$L__BB0_13;
	shr.u32 	%r70, %r16, 23;
	st.local.u32 	[%rd1+24], %rd57;
	and.b32  	%r20, %r70, 31;
	and.b32  	%r71, %r70, 224;
	add.s32 	%r72, %r71, -128;
	shr.u32 	%r73, %r72, 5;
	mul.wide.u32 	%rd39, %r73, 4;
	sub.s64 	%rd16, %rd1, %rd39;
	ld.local.u32 	%r114, [%rd16+24];
	ld.local.u32 	%r115, [%rd16+20];
	setp.eq.s32 	%p13, %r20, 0;
	@%p13 bra 	$L__BB0_16;
	shf.l.wrap.b32 	%r114, %r115, %r114, %r20;
	ld.local.u32 	%r74, [%rd16+16];
	shf.l.wrap.b32 	%r115, %r74, %r115, %r20;
$L__BB0_16:
	shr.u32 	%r75, %r114, 30;
	shf.l.wrap.b32 	%r76, %r115, %r114, 2;
	shl.b32 	%r77, %r115, 2;
	shr.u32 	%r78, %r76, 31;
	add.s32 	%r79, %r78, %r75;
	neg.s32 	%r80, %r79;
	setp.lt.s32 	%p14, %r16, 0;
	selp.b32 	%r116, %r80, %r79, %p14;
	xor.b32  	%r81, %r76, %r16;
	shr.s32 	%r82, %r76, 31;
	xor.b32  	%r83, %r82, %r76;
	xor.b32  	%r84, %r82, %r77;
	cvt.u64.u32 	%rd40, %r83;
	shl.b64 	%rd41, %rd40, 32;
	cvt.u64.u32 	%rd42, %r84;
	or.b64  	%rd43, %rd41, %rd42;
	cvt.rn.f64.s64 	%fd3, %rd43;
	mul.f64 	%fd4, %fd3, 0d3BF921FB54442D19;
	cvt.rn.f32.f64 	%f34, %fd4;
	neg.f32 	%f35, %f34;
	setp.lt.s32 	%p15, %r81, 0;
	selp.f32 	%f68, %f35, %f34, %p15;
$L__BB0_17:
	setp.ltu.f32 	%p16, %f3, 0f47CE4780;
	add.s32 	%r86, %r116, 1;
	mul.rn.f32 	%f37, %f68, %f68;
	and.b32  	%r87, %r116, 1;
	setp.eq.b32 	%p17, %r87, 1;
	selp.f32 	%f38, %f68, 0f3F800000, %p17;
	fma.rn.f32 	%f39, %f37, %f38, 0f00000000;
	fma.rn.f32 	%f40, %f37, 0f37CBAC00, 0fBAB607ED;
	selp.f32 	%f41, 0fB94D4153, %f40, %p17;
	selp.f32 	%f42, 0f3C0885E4, 0f3D2AAABB, %p17;
	fma.rn.f32 	%f43, %f41, %f37, %f42;
	selp.f32 	%f44, 0fBE2AAAA8, 0fBEFFFFFF, %p17;
	fma.rn.f32 	%f45, %f43, %f37, %f44;
	fma.rn.f32 	%f46, %f45, %f39, %f38;
	and.b32  	%r88, %r86, 2;
	setp.eq.s32 	%p18, %r88, 0;
	mov.f32 	%f47, 0f00000000;
	sub.f32 	%f48, %f47, %f46;
	selp.f32 	%f49, %f46, %f48, %p18;
	add.f32 	%f11, %f7, %f49;
	@%p16 bra 	$L__BB0_25;
	setp.neu.f32 	%p19, %f3, 0f7F800000;
	@%p19 bra 	$L__BB0_20;
	mov.f32 	%f52, 0f00000000;
	mul.rn.f32 	%f69, %f1, %f52;
	mov.b32 	%r120, 0;
	bra.uni 	$L__BB0_25;
$L__BB0_20:
	mov.b32 	%r29, %f1;
	shl.b32 	%r90, %r29, 8;
	or.b32  	%r30, %r90, -2147483648;
	mov.b64 	%rd60, 0;
	mov.b32 	%r117, 0;
	mov.u64 	%rd58, __cudart_i2opi_f;
	mov.u64 	%rd59, %rd1;
$L__BB0_21:
	.pragma "nounroll";
	ld.global.nc.u32 	%r91, [%rd58];
	mad.wide.u32 	%rd46, %r91, %r30, %rd60;
	shr.u64 	%rd60, %rd46, 32;
	st.local.u32 	[%rd59], %rd46;
	add.s32 	%r117, %r117, 1;
	add.s64 	%rd59, %rd59, 4;
	add.s64 	%rd58, %rd58, 4;
	setp.ne.s32 	%p20, %r117, 6;
	@%p20 bra 	$L__BB0_21;
	shr.u32 	%r92, %r29, 23;
	st.local.u32 	[%rd1+24], %rd60;
	and.b32  	%r33, %r92, 31;
	and.b32  	%r93, %r92, 224;
	add.s32 	%r94, %r93, -128;
	shr.u32 	%r95, %r94, 5;
	mul.wide.u32 	%rd47, %r95, 4;
	sub.s64 	%rd23, %rd1, %rd47;
	ld.local.u32 	%r118, [%rd23+24];
	ld.local.u32 	%r119, [%rd23+20];
	setp.eq.s32 	%p21, %r33, 0;
	@%p21 bra 	$L__BB0_24;
	shf.l.wrap.b32 	%r118, %r119, %r118, %r33;
	ld.local.u32 	%r96, [%rd23+16];
	shf.l.wrap.b32 	%r119, %r96, %r119, %r33;
$L__BB0_24:
	shr.u32 	%r97, %r118, 30;
	shf.l.wrap.b32 	%r98, %r119, %r118, 2;
	shl.b32 	%r99, %r119, 2;
	shr.u32 	%r100, %r98, 31;
	add.s32 	%r101, %r100, %r97;
	neg.s32 	%r102, %r101;
	setp.lt.s32 	%p22, %r29, 0;
	selp.b32 	%r120, %r102, %r101, %p22;
	xor.b32  	%r103, %r98, %r29;
	shr.s32 	%r104, %r98, 31;
	xor.b32  	%r105, %r104, %r98;
	xor.b32  	%r106, %r104, %r99;
	cvt.u64.u32 	%rd48, %r105;
	shl.b64 	%rd49, %rd48, 32;
	cvt.u64.u32 	%rd50, %r106;
	or.b64  	%rd51, %rd49, %rd50;
	cvt.rn.f64.s64 	%fd5, %rd51;
	mul.f64 	%fd6, %fd5, 0d3BF921FB54442D19;
	cvt.rn.f32.f64 	%f50, %fd6;
	neg.f32 	%f51, %f50;
	setp.lt.s32 	%p23, %r103, 0;
	selp.f32 	%f69, %f51, %f50, %p23;
$L__BB0_25:
	mul.f32 	%f53, %f69, %f69;
	fma.rn.f32 	%f54, %f53, 0f3C190000, 0f3B560000;
	fma.rn.f32 	%f55, %f54, %f53, 0f3CC70000;
	fma.rn.f32 	%f56, %f55, %f53, 0f3D5B0000;
	fma.rn.f32 	%f57, %f56, %f53, 0f3E089438;
	fma.rn.f32 	%f58, %f57, %f53, 0f3EAAAA88;
	mul.rn.f32 	%f59, %f53, %f69;
	fma.rn.f32 	%f60, %f58, %f59, %f69;
	abs.f32 	%f61, %f69;
	setp.eq.f32 	%p24, %f61, 0f3A00B43C;
	selp.f32 	%f62, %f69, %f60, %p24;
	and.b32  	%r108, %r120, 1;
	setp.eq.b32 	%p25, %r108, 1;
	neg.f32 	%f63, %f62;
	rcp.approx.ftz.f32 	%f64, %f63;
	selp.f32 	%f65, %f64, %f62, %p25;
	add.f32 	%f66, %f11, %f65;
	st.global.f32 	[%rd2], %f66;
$L__BB0_26:
	ret;

}


// ===== COMPILED SASS (sm_100) =====

	.target	sm_100

	.elftype	@"ET_EXEC"


//--------------------- .note.nv.tkinfo           --------------------------
	.section	.note.nv.tkinfo,"",@"SHT_NOTE"
	.sectionflags	@"SHF_NOTE_NV_TKINFO"
	.tkinfo
        /*0018*/ 	.word	0x00000002
        /*0030*/ 	.string	""
        /*0030*/ 	.string	"ptxas"
        /*0030*/ 	.string	"Cuda compilation tools, release 13.0, V13.0.88"
        /*0030*/ 	.string	"Build cuda_13.0.r13.0/compiler.36424714_0"
        /*0030*/ 	.string	"-arch sm_100 -m 64 "



//--------------------- .note.nv.cuinfo           --------------------------
	.section	.note.nv.cuinfo,"",@"SHT_NOTE"
	.sectionflags	@"SHF_NOTE_NV_CUINFO"
        /*0018*/ 	.short	0x0002
        /*001a*/ 	.short	0x0064
        /*001c*/ 	.short	0x0082
	.zero		2


//--------------------- .nv.info                  --------------------------
	.section	.nv.info,"",@"SHT_CUDA_INFO"
	.align	4


	//----- nvinfo : EIATTR_REGCOUNT
	.align		4
        /*0000*/ 	.byte	0x04, 0x2f
        /*0002*/ 	.short	(.L_2 - .L_1)
	.align		4
.L_1:
        /*0004*/ 	.word	index@(_Z10trigKernelPfi)
        /*0008*/ 	.word	0x00000018


	//----- nvinfo : EIATTR_FRAME_SIZE
	.align		4
.L_2:
        /*000c*/ 	.byte	0x04, 0x11
        /*000e*/ 	.short	(.L_4 - .L_3)
	.align		4
.L_3:
        /*0010*/ 	.word	index@(_Z10trigKernelPfi)
        /*0014*/ 	.word	0x00000000


	//----- nvinfo : EIATTR_MIN_STACK_SIZE
	.align		4
.L_4:
        /*0018*/ 	.byte	0x04, 0x12
        /*001a*/ 	.short	(.L_6 - .L_5)
	.align		4
.L_5:
        /*001c*/ 	.word	index@(_Z10trigKernelPfi)
        /*0020*/ 	.word	0x00000000
.L_6:


//--------------------- .nv.compat                --------------------------
	.section	.nv.compat,"",@"SHT_CUDA_COMPAT_INFO"
	.align	4
        /*0000*/ 	.byte	0x02, 0x09, 0x00, 0x00, 0x02, 0x02, 0x01, 0x00, 0x02, 0x05, 0x05, 0x00, 0x03, 0x07, 0x01, 0x01
        /*0010*/ 	.byte	0x02, 0x03, 0x00, 0x00, 0x02, 0x06, 0x01, 0x00, 0x04, 0x0b, 0x08, 0x00, 0x01, 0x00, 0x00, 0x00
        /*0020*/ 	.byte	0x00, 0x00, 0x00, 0x00


//--------------------- .nv.info._Z10trigKernelPfi --------------------------
	.section	.nv.info._Z10trigKernelPfi,"",@"SHT_CUDA_INFO"
	.sectionflags	@""
	.align	4


	//----- nvinfo : EIATTR_CUDA_API_VERSION
	.align		4
        /*0000*/ 	.byte	0x04, 0x37
        /*0002*/ 	.short	(.L_8 - .L_7)
.L_7:
        /*0004*/ 	.word	0x00000082


	//----- nvinfo : EIATTR_KPARAM_INFO
	.align		4
.L_8:
        /*0008*/ 	.byte	0x04, 0x17
        /*000a*/ 	.short	(.L_10 - .L_9)
.L_9:
        /*000c*/ 	.word	0x00000000
        /*0010*/ 	.short	0x0001
        /*0012*/ 	.short	0x0008
        /*0014*/ 	.byte	0x00, 0xf0, 0x11, 0x00


	//----- nvinfo : EIATTR_KPARAM_INFO
	.align		4
.L_10:
        /*0018*/ 	.byte	0x04, 0x17
        /*001a*/ 	.short	(.L_12 - .L_11)
.L_11:
        /*001c*/ 	.word	0x00000000
        /*0020*/ 	.short	0x0000
        /*0022*/ 	.short	0x0000
        /*0024*/ 	.byte	0x00, 0xf5, 0x21, 0x00


	//----- nvinfo : EIATTR_SPARSE_MMA_MASK
	.align		4
.L_12:
        /*0028*/ 	.byte	0x03, 0x50
        /*002a*/ 	.short	0x0000


	//----- nvinfo : EIATTR_MAXREG_COUNT
	.align		4
        /*002c*/ 	.byte	0x03, 0x1b
        /*002e*/ 	.short	0x00ff


	//----- nvinfo : EIATTR_MERCURY_ISA_VERSION
	.align		4
        /*0030*/ 	.byte	0x03, 0x5f
        /*0032*/ 	.short	0x0101


	//----- nvinfo : EIATTR_VRC_CTA_INIT_COUNT
	.align		4
        /*0034*/ 	.byte	0x02, 0x4a
	.zero		1
	.zero		1


	//----- nvinfo : EIATTR_EXIT_INSTR_OFFSETS
	.align		4
        /*0038*/ 	.byte	0x04, 0x1c
        /*003a*/ 	.short	(.L_14 - .L_13)


	//   ....[0]....
.L_13:
        /*003c*/ 	.word	0x00000070


	//   ....[1]....
        /*0040*/ 	.word	0x00001730


	//----- nvinfo : EIATTR_CRS_STACK_SIZE
	.align		4
.L_14:
        /*0044*/ 	.byte	0x04, 0x1e
        /*0046*/ 	.short	(.L_16 - .L_15)
.L_15:
        /*0048*/ 	.word	0x00000000


	//----- nvinfo : EIATTR_CBANK_PARAM_SIZE
	.align		4
.L_16:
        /*004c*/ 	.byte	0x03, 0x19
        /*004e*/ 	.short	0x000c


	//----- nvinfo : EIATTR_PARAM_CBANK
	.align		4
        /*0050*/ 	.byte	0x04, 0x0a
        /*0052*/ 	.short	(.L_18 - .L_17)
	.align		4
.L_17:
        /*0054*/ 	.word	index@(.nv.constant0._Z10trigKernelPfi)
        /*0058*/ 	.short	0x0380
        /*005a*/ 	.short	0x000c


	//----- nvinfo : EIATTR_SW_WAR
	.align		4
.L_18:
        /*005c*/ 	.byte	0x04, 0x36
        /*005e*/ 	.short	(.L_20 - .L_19)
.L_19:
        /*0060*/ 	.word	0x00000008
.L_20:


//--------------------- .nv.callgraph             --------------------------
	.section	.nv.callgraph,"",@"SHT_CUDA_CALLGRAPH"
	.align	4
	.sectionentsize	8
	.align		4
        /*0000*/ 	.word	0x00000000
	.align		4
        /*0004*/ 	.word	0xffffffff
	.align		4
        /*0008*/ 	.word	0x00000000
	.align		4
        /*000c*/ 	.word	0xfffffffe
	.align		4
        /*0010*/ 	.word	0x00000000
	.align		4
        /*0014*/ 	.word	0xfffffffd
	.align		4
        /*0018*/ 	.word	0x00000000
	.align		4
        /*001c*/ 	.word	0xfffffffc


//--------------------- .nv.constant4             --------------------------
	.section	.nv.constant4,"a",@progbits
	.align	8
	.align		8
.nv.constant4:
        /*0000*/ 	.dword	__cudart_i2opi_f


//--------------------- .text._Z10trigKernelPfi   --------------------------
	.section	.text._Z10trigKernelPfi,"ax",@progbits
	.align	128
        .global         _Z10trigKernelPfi
        .type           _Z10trigKernelPfi,@function
        .size           _Z10trigKernelPfi,(.L_x_16 - _Z10trigKernelPfi)
        .other          _Z10trigKernelPfi,@"STO_CUDA_ENTRY STV_DEFAULT"
_Z10trigKernelPfi:
.text._Z10trigKernelPfi:
[----:B------:R-:W-:Y:S01]  /*0000*/  LDC R1, c[0x0][0x37c] ;  /* 0x0000df00ff017b82 */ /* 0x000fe20000000800 */
[----:B------:R-:W0:Y:S07]  /*0010*/  S2R R0, SR_TID.X ;  /* 0x0000000000007919 */ /* 0x000e2e0000002100 */
[----:B------:R-:W0:Y:S01]  /*0020*/  S2UR UR4, SR_CTAID.X ;  /* 0x00000000000479c3 */ /* 0x000e220000002500 */
[----:B------:R-:W1:Y:S07]  /*0030*/  LDCU UR5, c[0x0][0x388] ;  /* 0x00007100ff0577ac */ /* 0x000e6e0008000800 */
[----:B------:R-:W0:Y:S02]  /*0040*/  LDC R5, c[0x0][0x360] ;  /* 0x0000d800ff057b82 */ /* 0x000e240000000800 */
[----:B0-----:R-:W-:-:S05]  /*0050*/  IMAD R5, R5, UR4, R0 ;  /* 0x0000000405057c24 */ /* 0x001fca000f8e0200 */
[----:B-1----:R-:W-:-:S13]  /*0060*/  ISETP.GE.AND P0, PT, R5, UR5, PT ;  /* 0x0000000505007c0c */ /* 0x002fda000bf06270 */
[----:B------:R-:W-:Y:S05]  /*0070*/  @P0 EXIT ;  /* 0x000000000000094d */ /* 0x000fea0003800000 */
[----:B------:R-:W0:Y:S01]  /*0080*/  LDC.64 R2, c[0x0][0x380] ;  /* 0x0000e000ff027b82 */ /* 0x000e220000000a00 */
[----:B------:R-:W1:Y:S01]  /*0090*/  LDCU.64 UR6, c[0x0][0x358] ;  /* 0x00006b00ff0677ac */ /* 0x000e620008000a00 */
[----:B0-----:R-:W-:-:S05]  /*00a0*/  IMAD.WIDE R2, R5, 0x4, R2 ;  /* 0x0000000405027825 */ /* 0x001fca00078e0202 */
[----:B-1----:R-:W2:Y:S01]  /*00b0*/  LDG.E R5, desc[UR6][R2.64] ;  /* 0x0000000602057981 */ /* 0x002ea2000c1e1900 */
[----:B------:R-:W-:Y:S01]  /*00c0*/  BSSY.RECONVERGENT B0, `(.L_x_0) ;  /* 0x000006c000007945 */ /* 0x000fe20003800200 */
[C---:B--2---:R-:W-:Y:S01]  /*00d0*/  FMUL R0, R5.reuse, 0.63661974668502807617 ;  /* 0x3f22f98305007820 */ /* 0x044fe20000400000 */
[----:B------:R-:W-:-:S04]  /*00e0*/  FSETP.GE.AND P0, PT, |R5|, 105615, PT ;  /* 0x47ce47800500780b */ /* 0x000fc80003f06200 */
[----:B------:R-:W-:Y:S01]  /*00f0*/  P2R R4, PR, RZ, 0x1 ;  /* 0x00000001ff047803 */ /* 0x000fe20000000000 */
[----:B------:R-:W0:Y:S02]  /*0100*/  F2I.NTZ R0, R0 ;  /* 0x0000000000007305 */ /* 0x000e240000203100 */
[----:B0-----:R-:W-:-:S05]  /*0110*/  I2FP.F32.S32 R6, R0 ;  /* 0x0000000000067245 */ /* 0x001fca0000201400 */
[----:B------:R-:W-:-:S04]  /*0120*/  FFMA R7, R6, -1.5707962512969970703, R5 ;  /* 0xbfc90fda06077823 */ /* 0x000fc80000000005 */
[----:B------:R-:W-:-:S04]  /*0130*/  FFMA R7, R6, -7.5497894158615963534e-08, R7 ;  /* 0xb3a2216806077823 */ /* 0x000fc80000000007 */
[----:B------:R-:W-:Y:S01]  /*0140*/  FFMA R6, R6, -5.3903029534742383927e-15, R7 ;  /* 0xa7c234c506067823 */ /* 0x000fe20000000007 */
[----:B------:R-:W-:-:S03]  /*0150*/  IMAD.MOV.U32 R7, RZ, RZ, R0 ;  /* 0x000000ffff077224 */ /* 0x000fc600078e0000 */
[----:B------:R-:W-:Y:S01]  /*0160*/  IMAD.MOV.U32 R10, RZ, RZ, R6 ;  /* 0x000000ffff0a7224 */ /* 0x000fe200078e0006 */
[----:B------:R-:W-:Y:S06]  /*0170*/  @!P0 BRA `(.L_x_1) ;  /* 0x0000000400808947 */ /* 0x000fec0003800000 */
[----:B------:R-:W-:-:S13]  /*0180*/  FSETP.NEU.AND P0, PT, |R5|, +INF , PT ;  /* 0x7f8000000500780b */ /* 0x000fda0003f0d200 */
[----:B------:R-:W-:Y:S01]  /*0190*/  @!P0 FMUL R10, RZ, R5 ;  /* 0x00000005ff0a8220 */ /* 0x000fe20000400000 */
[----:B------:R-:W-:Y:S01]  /*01a0*/  @!P0 IMAD.MOV.U32 R0, RZ, RZ, RZ ;  /* 0x000000ffff008224 */ /* 0x000fe200078e00ff */
[----:B------:R-:W-:Y:S06]  /*01b0*/  @!P0 BRA `(.L_x_1) ;  /* 0x0000000400708947 */ /* 0x000fec0003800000 */
[----:B------:R-:W-:Y:S01]  /*01c0*/  IMAD.SHL.U32 R4, R5, 0x100, RZ ;  /* 0x0000010005047824 */ /* 0x000fe200078e00ff */
[----:B------:R-:W0:Y:S01]  /*01d0*/  LDCU.64 UR8, c[0x4][URZ] ;  /* 0x01000000ff0877ac */ /* 0x000e220008000a00 */
[----:B------:R-:W-:Y:S02]  /*01e0*/  IMAD.MOV.U32 R0, RZ, RZ, RZ ;  /* 0x000000ffff007224 */ /* 0x000fe400078e00ff */
[----:B------:R-:W-:Y:S01]  /*01f0*/  IMAD.MOV.U32 R13, RZ, RZ, RZ ;  /* 0x000000ffff0d7224 */ /* 0x000fe200078e00ff */
[----:B------:R-:W-:Y:S01]  /*0200*/  LOP3.LUT R12, R4, 0x80000000, RZ, 0xfc, !PT ;  /* 0x80000000040c7812 */ /* 0x000fe200078efcff */
[----:B------:R-:W-:Y:S01]  /*0210*/  UMOV UR5, URZ ;  /* 0x000000ff00057c82 */ /* 0x000fe20008000000 */
[----:B------:R-:W-:-:S05]  /*0220*/  UMOV UR4, URZ ;  /* 0x000000ff00047c82 */ /* 0x000fca0008000000 */
.L_x_2:
[----:B0-----:R-:W-:Y:S01]  /*0230*/  IMAD.U32 R10, RZ, RZ, UR8 ;  /* 0x00000008ff0a7e24 */ /* 0x001fe2000f8e00ff */
[----:B------:R-:W-:-:S05]  /*0240*/  MOV R11, UR9 ;  /* 0x00000009000b7c02 */ /* 0x000fca0008000f00 */
[----:B------:R-:W2:Y:S01]  /*0250*/  LDG.E.CONSTANT R9, desc[UR6][R10.64] ;  /* 0x000000060a097981 */ /* 0x000ea2000c1e9900 */
[----:B------:R-:W-:Y:S01]  /*0260*/  UIADD3 UR4, UPT, UPT, UR4, 0x1, URZ ;  /* 0x0000000104047890 */ /* 0x000fe2000fffe0ff */
[C---:B------:R-:W-:Y:S01]  /*0270*/  ISETP.EQ.AND P0, PT, R13.reuse, RZ, PT ;  /* 0x000000ff0d00720c */ /* 0x040fe20003f02270 */
[----:B------:R-:W-:Y:S01]  /*0280*/  UIADD3 UR8, UP1, UPT, UR8, 0x4, URZ ;  /* 0x0000000408087890 */ /* 0x000fe2000ff3e0ff */
[C---:B------:R-:W-:Y:S01]  /*0290*/  ISETP.EQ.AND P1, PT, R13.reuse, 0x4, PT ;  /* 0x000000040d00780c */ /* 0x040fe20003f22270 */
[----:B------:R-:W-:Y:S01]  /*02a0*/  UISETP.NE.AND UP0, UPT, UR4, 0x6, UPT ;  /* 0x000000060400788c */ /* 0x000fe2000bf05270 */
[C---:B------:R-:W-:Y:S01]  /*02b0*/  ISETP.EQ.AND P3, PT, R13.reuse, 0xc, PT ;  /* 0x0000000c0d00780c */ /* 0x040fe20003f62270 */
[----:B------:R-:W-:Y:S01]  /*02c0*/  UIADD3.X UR9, UPT, UPT, URZ, UR9, URZ, UP1, !UPT ;  /* 0x00000009ff097290 */ /* 0x000fe20008ffe4ff */
[C---:B------:R-:W-:Y:S02]  /*02d0*/  ISETP.EQ.AND P4, PT, R13.reuse, 0x10, PT ;  /* 0x000000100d00780c */ /* 0x040fe40003f82270 */
[----:B------:R-:W-:Y:S01]  /*02e0*/  ISETP.EQ.AND P5, PT, R13, 0x14, PT ;  /* 0x000000140d00780c */ /* 0x000fe20003fa2270 */
[----:B--2---:R-:W-:-:S03]  /*02f0*/  IMAD.WIDE.U32 R8, R9, R12, RZ ;  /* 0x0000000c09087225 */ /* 0x004fc600078e00ff */
[----:B------:R-:W-:-:S04]  /*0300*/  IADD3 R8, P2, PT, R8, R0, RZ ;  /* 0x0000000008087210 */ /* 0x000fc80007f5e0ff */
[----:B------:R-:W-:Y:S01]  /*0310*/  IADD3.X R0, PT, PT, R9, UR5, RZ, P2, !PT ;  /* 0x0000000509007c10 */ /* 0x000fe200097fe4ff */
[--C-:B------:R-:W-:Y:S01]  /*0320*/  @P0 IMAD.MOV.U32 R4, RZ, RZ, R8.reuse ;  /* 0x000000ffff040224 */ /* 0x100fe200078e0008 */
[C---:B------:R-:W-:Y:S01]  /*0330*/  ISETP.EQ.AND P2, PT, R13.reuse, 0x8, PT ;  /* 0x000000080d00780c */ /* 0x040fe20003f42270 */
[--C-:B------:R-:W-:Y:S01]  /*0340*/  @P1 IMAD.MOV.U32 R19, RZ, RZ, R8.reuse ;  /* 0x000000ffff131224 */ /* 0x100fe200078e0008 */
[----:B------:R-:W-:Y:S01]  /*0350*/  IADD3 R13, PT, PT, R13, 0x4, RZ ;  /* 0x000000040d0d7810 */ /* 0x000fe20007ffe0ff */
[--C-:B------:R-:W-:Y:S02]  /*0360*/  @P3 IMAD.MOV.U32 R17, RZ, RZ, R8.reuse ;  /* 0x000000ffff113224 */ /* 0x100fe400078e0008 */
[--C-:B------:R-:W-:Y:S02]  /*0370*/  @P4 IMAD.MOV.U32 R16, RZ, RZ, R8.reuse ;  /* 0x000000ffff104224 */ /* 0x100fe400078e0008 */
[----:B------:R-:W-:-:S06]  /*0380*/  @P5 IMAD.MOV.U32 R14, RZ, RZ, R8 ;  /* 0x000000ffff0e5224 */ /* 0x000fcc00078e0008 */
[----:B------:R-:W-:Y:S01]  /*0390*/  @P2 IMAD.MOV.U32 R18, RZ, RZ, R8 ;  /* 0x000000ffff122224 */ /* 0x000fe200078e0008 */
[----:B------:R-:W-:Y:S06]  /*03a0*/  BRA.U UP0, `(.L_x_2) ;  /* 0xfffffffd00a07547 */ /* 0x000fec000b83ffff */
[----:B------:R-:W-:Y:S01]  /*03b0*/  SHF.R.U32.HI R8, RZ, 0x17, R5 ;  /* 0x00000017ff087819 */ /* 0x000fe20000011605 */
[----:B------:R-:W-:Y:S03]  /*03c0*/  BSSY.RECONVERGENT B1, `(.L_x_3) ;  /* 0x0000029000017945 */ /* 0x000fe60003800200 */
[C---:B------:R-:W-:Y:S02]  /*03d0*/  LOP3.LUT R9, R8.reuse, 0xe0, RZ, 0xc0, !PT ;  /* 0x000000e008097812 */ /* 0x040fe400078ec0ff */
[----:B------:R-:W-:-:S03]  /*03e0*/  LOP3.LUT P6, RZ, R8, 0x1f, RZ, 0xc0, !PT ;  /* 0x0000001f08ff7812 */ /* 0x000fc600078cc0ff */
[----:B------:R-:W-:-:S05]  /*03f0*/  VIADD R9, R9, 0xffffff80 ;  /* 0xffffff8009097836 */ /* 0x000fca0000000000 */
[----:B------:R-:W-:-:S05]  /*0400*/  SHF.R.U32.HI R9, RZ, 0x5, R9 ;  /* 0x00000005ff097819 */ /* 0x000fca0000011609 */
[----:B------:R-:W-:-:S05]  /*0410*/  IMAD.U32 R11, R9, -0x4, RZ ;  /* 0xfffffffc090b7824 */ /* 0x000fca00078e00ff */
[C---:B------:R-:W-:Y:S02]  /*0420*/  ISETP.EQ.AND P3, PT, R11.reuse, -0x18, PT ;  /* 0xffffffe80b00780c */ /* 0x040fe40003f62270 */
[C---:B------:R-:W-:Y:S02]  /*0430*/  ISETP.EQ.AND P4, PT, R11.reuse, -0x14, PT ;  /* 0xffffffec0b00780c */ /* 0x040fe40003f82270 */
[C---:B------:R-:W-:Y:S02]  /*0440*/  ISETP.EQ.AND P0, PT, R11.reuse, -0x10, PT ;  /* 0xfffffff00b00780c */ /* 0x040fe40003f02270 */
[C---:B------:R-:W-:Y:S02]  /*0450*/  ISETP.EQ.AND P1, PT, R11.reuse, -0xc, PT ;  /* 0xfffffff40b00780c */ /* 0x040fe40003f22270 */
[C---:B------:R-:W-:Y:S02]  /*0460*/  ISETP.EQ.AND P2, PT, R11.reuse, -0x8, PT ;  /* 0xfffffff80b00780c */ /* 0x040fe40003f42270 */
[----:B------:R-:W-:-:S03]  /*0470*/  ISETP.EQ.AND P5, PT, R11, 0x4, PT ;  /* 0x000000040b00780c */ /* 0x000fc60003fa2270 */
[--C-:B------:R-:W-:Y:S01]  /*0480*/  @P3 IMAD.MOV.U32 R9, RZ, RZ, R4.reuse ;  /* 0x000000ffff093224 */ /* 0x100fe200078e0004 */
[C---:B------:R-:W-:Y:S01]  /*0490*/  ISETP.EQ.AND P3, PT, R11.reuse, -0x4, PT ;  /* 0xfffffffc0b00780c */ /* 0x040fe20003f62270 */
[----:B------:R-:W-:Y:S02]  /*04a0*/  @P4 IMAD.MOV.U32 R10, RZ, RZ, R4 ;  /* 0x000000ffff0a4224 */ /* 0x000fe400078e0004 */
[--C-:B------:R-:W-:Y:S01]  /*04b0*/  @P4 IMAD.MOV.U32 R9, RZ, RZ, R19.reuse ;  /* 0x000000ffff094224 */ /* 0x100fe200078e0013 */
[----:B------:R-:W-:Y:S01]  /*04c0*/  ISETP.EQ.AND P4, PT, R11, RZ, PT ;  /* 0x000000ff0b00720c */ /* 0x000fe20003f82270 */
[----:B------:R-:W-:Y:S01]  /*04d0*/  @P0 IMAD.MOV.U32 R10, RZ, RZ, R19 ;  /* 0x000000ffff0a0224 */ /* 0x000fe200078e0013 */
[----:B------:R-:W-:Y:S01]  /*04e0*/  @P0 MOV R9, R18 ;  /* 0x0000001200090202 */ /* 0x000fe20000000f00 */
[----:B------:R-:W-:Y:S02]  /*04f0*/  @P1 IMAD.MOV.U32 R9, RZ, RZ, R17 ;  /* 0x000000ffff091224 */ /* 0x000fe400078e0011 */
[----:B------:R-:W-:-:S02]  /*0500*/  @P2 IMAD.MOV.U32 R9, RZ, RZ, R16 ;  /* 0x000000ffff092224 */ /* 0x000fc400078e0010 */
[----:B------:R-:W-:Y:S02]  /*0510*/  @P1 IMAD.MOV.U32 R10, RZ, RZ, R18 ;  /* 0x000000ffff0a1224 */ /* 0x000fe400078e0012 */
[----:B------:R-:W-:Y:S02]  /*0520*/  @P3 IMAD.MOV.U32 R9, RZ, RZ, R14 ;  /* 0x000000ffff093224 */ /* 0x000fe400078e000e */
[----:B------:R-:W-:Y:S02]  /*0530*/  @P2 IMAD.MOV.U32 R10, RZ, RZ, R17 ;  /* 0x000000ffff0a2224 */ /* 0x000fe400078e0011 */
[----:B------:R-:W-:Y:S02]  /*0540*/  @P4 IMAD.MOV.U32 R9, RZ, RZ, R0 ;  /* 0x000000ffff094224 */ /* 0x000fe400078e0000 */
[----:B------:R-:W-:Y:S01]  /*0550*/  @P3 IMAD.MOV.U32 R10, RZ, RZ, R16 ;  /* 0x000000ffff0a3224 */ /* 0x000fe200078e0010 */
[----:B------:R-:W-:Y:S01]  /*0560*/  @P4 MOV R10, R14 ;  /* 0x0000000e000a4202 */ /* 0x000fe20000000f00 */
[----:B------:R-:W-:-:S02]  /*0570*/  @P5 IMAD.MOV.U32 R10, RZ, RZ, R0 ;  /* 0x000000ffff0a5224 */ /* 0x000fc400078e0000 */
[----:B------:R-:W-:Y:S01]  /*0580*/  IMAD.MOV.U32 R13, RZ, RZ, R9 ;  /* 0x000000ffff0d7224 */ /* 0x000fe200078e0009 */
[----:B------:R-:W-:Y:S06]  /*0590*/  @!P6 BRA `(.L_x_4) ;  /* 0x00000000002ce947 */ /* 0x000fec0003800000 */
[----:B------:R-:W-:Y:S01]  /*05a0*/  @P0 IMAD.MOV.U32 R9, RZ, RZ, R4 ;  /* 0x000000ffff090224 */ /* 0x000fe200078e0004 */
[----:B------:R-:W-:Y:S01]  /*05b0*/  ISETP.EQ.AND P0, PT, R11, 0x8, PT ;  /* 0x000000080b00780c */ /* 0x000fe20003f02270 */
[----:B------:R-:W-:Y:S01]  /*05c0*/  @P1 IMAD.MOV.U32 R9, RZ, RZ, R19 ;  /* 0x000000ffff091224 */ /* 0x000fe200078e0013 */
[----:B------:R-:W-:Y:S01]  /*05d0*/  LOP3.LUT R8, R8, 0x1f, RZ, 0xc0, !PT ;  /* 0x0000001f08087812 */ /* 0x000fe200078ec0ff */
[----:B------:R-:W-:Y:S01]  /*05e0*/  @P2 IMAD.MOV.U32 R9, RZ, RZ, R18 ;  /* 0x000000ffff092224 */ /* 0x000fe200078e0012 */
[----:B------:R-:W-:Y:S01]  /*05f0*/  @P3 MOV R9, R17 ;  /* 0x0000001100093202 */ /* 0x000fe20000000f00 */
[----:B------:R-:W-:Y:S01]  /*0600*/  @P4 IMAD.MOV.U32 R9, RZ, RZ, R16 ;  /* 0x000000ffff094224 */ /* 0x000fe200078e0010 */
[----:B------:R-:W-:Y:S01]  /*0610*/  SHF.L.W.U32.HI R13, R10, R8, R13 ;  /* 0x000000080a0d7219 */ /* 0x000fe20000010e0d */
[----:B------:R-:W-:-:S06]  /*0620*/  @P5 IMAD.MOV.U32 R9, RZ, RZ, R14 ;  /* 0x000000ffff095224 */ /* 0x000fcc00078e000e */
[----:B------:R-:W-:-:S05]  /*0630*/  @P0 IMAD.MOV.U32 R9, RZ, RZ, R0 ;  /* 0x000000ffff090224 */ /* 0x000fca00078e0000 */
[----:B------:R-:W-:-:S07]  /*0640*/  SHF.L.W.U32.HI R10, R9, R8, R10 ;  /* 0x00000008090a7219 */ /* 0x000fce0000010e0a */
.L_x_4:
[----:B------:R-:W-:Y:S05]  /*0650*/  BSYNC.RECONVERGENT B1 ;  /* 0x0000000000017941 */ /* 0x000fea0003800200 */
.L_x_3:
[C---:B------:R-:W-:Y:S01]  /*0660*/  SHF.L.W.U32.HI R12, R10.reuse, 0x2, R13 ;  /* 0x000000020a0c7819 */ /* 0x040fe20000010e0d */
[----:B------:R-:W-:Y:S01]  /*0670*/  IMAD.SHL.U32 R10, R10, 0x4, RZ ;  /* 0x000000040a0a7824 */ /* 0x000fe200078e00ff */
[----:B------:R-:W-:Y:S01]  /*0680*/  UMOV UR4, 0x54442d19 ;  /* 0x54442d1900047882 */ /* 0x000fe20000000000 */
[----:B------:R-:W-:Y:S01]  /*0690*/  UMOV UR5, 0x3bf921fb ;  /* 0x3bf921fb00057882 */ /* 0x000fe20000000000 */
[----:B------:R-:W-:Y:S02]  /*06a0*/  SHF.R.S32.HI R9, RZ, 0x1f, R12 ;  /* 0x0000001fff097819 */ /* 0x000fe4000001140c */
[----:B------:R-:W-:Y:S02]  /*06b0*/  ISETP.GE.AND P0, PT, R5, RZ, PT ;  /* 0x000000ff0500720c */ /* 0x000fe40003f06270 */
[C---:B------:R-:W-:Y:S02]  /*06c0*/  LOP3.LUT R10, R9.reuse, R10, RZ, 0x3c, !PT ;  /* 0x0000000a090a7212 */ /* 0x040fe400078e3cff */
[----:B------:R-:W-:-:S02]  /*06d0*/  LOP3.LUT R11, R9, R12, RZ, 0x3c, !PT ;  /* 0x0000000c090b7212 */ /* 0x000fc400078e3cff */
[----:B------:R-:W-:Y:S02]  /*06e0*/  SHF.R.U32.HI R0, RZ, 0x1e, R13 ;  /* 0x0000001eff007819 */ /* 0x000fe4000001160d */
[----:B------:R-:W0:Y:S01]  /*06f0*/  I2F.F64.S64 R8, R10 ;  /* 0x0000000a00087312 */ /* 0x000e220000301c00 */
[C---:B------:R-:W-:Y:S02]  /*0700*/  LOP3.LUT R13, R12.reuse, R5, RZ, 0x3c, !PT ;  /* 0x000000050c0d7212 */ /* 0x040fe400078e3cff */
[----:B------:R-:W-:Y:S02]  /*0710*/  LEA.HI R0, R12, R0, RZ, 0x1 ;  /* 0x000000000c007211 */ /* 0x000fe400078f08ff */
[----:B------:R-:W-:-:S03]  /*0720*/  ISETP.GE.AND P1, PT, R13, RZ, PT ;  /* 0x000000ff0d00720c */ /* 0x000fc60003f26270 */
[----:B------:R-:W-:-:S04]  /*0730*/  IMAD.MOV R12, RZ, RZ, -R0 ;  /* 0x000000ffff0c7224 */ /* 0x000fc800078e0a00 */
[----:B------:R-:W-:Y:S01]  /*0740*/  @!P0 IMAD.MOV.U32 R0, RZ, RZ, R12 ;  /* 0x000000ffff008224 */ /* 0x000fe200078e000c */
[----:B0-----:R-:W-:-:S10]  /*0750*/  DMUL R8, R8, UR4 ;  /* 0x0000000408087c28 */ /* 0x001fd40008000000 */
[----:B------:R-:W0:Y:S02]  /*0760*/  F2F.F32.F64 R8, R8 ;  /* 0x0000000800087310 */ /* 0x000e240000301000 */
[----:B0-----:R-:W-:-:S07]  /*0770*/  FSEL R10, -R8, R8, !P1 ;  /* 0x00000008080a7208 */ /* 0x001fce0004800100 */
.L_x_1:
[----:B------:R-:W-:Y:S05]  /*0780*/  BSYNC.RECONVERGENT B0 ;  /* 0x0000000000007941 */ /* 0x000fea0003800200 */
.L_x_0:
[----:B------:R-:W-:Y:S01]  /*0790*/  MOV R8, 0x37cbac00 ;  /* 0x37cbac0000087802 */ /* 0x000fe20000000f00 */
[----:B------:R-:W-:Y:S01]  /*07a0*/  FMUL R9, R10, R10 ;  /* 0x0000000a0a097220 */ /* 0x000fe20000400000 */
[C---:B------:R-:W-:Y:S01]  /*07b0*/  LOP3.LUT R12, R0.reuse, 0x1, RZ, 0xc0, !PT ;  /* 0x00000001000c7812 */ /* 0x040fe200078ec0ff */
[----:B------:R-:W-:Y:S01]  /*07c0*/  IMAD.MOV.U32 R20, RZ, RZ, 0x3d2aaabb ;  /* 0x3d2aaabbff147424 */ /* 0x000fe200078e00ff */
[----:B------:R-:W-:Y:S01]  /*07d0*/  LOP3.LUT P1, RZ, R0, 0x2, RZ, 0xc0, !PT ;  /* 0x0000000200ff7812 */ /* 0x000fe2000782c0ff */
[----:B------:R-:W-:Y:S01]  /*07e0*/  FFMA R11, R9, R8, -0.0013887860113754868507 ;  /* 0xbab607ed090b7423 */ /* 0x000fe20000000008 */
[----:B------:R-:W-:Y:S01]  /*07f0*/  ISETP.NE.U32.AND P0, PT, R12, 0x1, PT ;  /* 0x000000010c00780c */ /* 0x000fe20003f05070 */
[----:B------:R-:W-:Y:S01]  /*0800*/  IMAD.MOV.U32 R13, RZ, RZ, 0x3effffff ;  /* 0x3effffffff0d7424 */ /* 0x000fe200078e00ff */
[----:B------:R-:W-:Y:S01]  /*0810*/  FSETP.GE.AND P2, PT, |R5|, 105615, PT ;  /* 0x47ce47800500780b */ /* 0x000fe20003f46200 */
[----:B------:R-:W-:Y:S01]  /*0820*/  BSSY.RECONVERGENT B0, `(.L_x_5) ;  /* 0x000006c000007945 */ /* 0x000fe20003800200 */
[----:B------:R-:W-:-:S02]  /*0830*/  FSEL R12, R11, -0.00019574658654164522886, !P0 ;  /* 0xb94d41530b0c7808 */ /* 0x000fc40004000000 */
[----:B------:R-:W-:Y:S02]  /*0840*/  FSEL R20, R20, 0.0083327032625675201416, !P0 ;  /* 0x3c0885e414147808 */ /* 0x000fe40004000000 */
[----:B------:R-:W-:Y:S01]  /*0850*/  FSEL R0, R10, 1, P0 ;  /* 0x3f8000000a007808 */ /* 0x000fe20000000000 */
[----:B------:R-:W-:Y:S01]  /*0860*/  IMAD.MOV.U32 R10, RZ, RZ, R6 ;  /* 0x000000ffff0a7224 */ /* 0x000fe200078e0006 */
[----:B------:R-:W-:Y:S01]  /*0870*/  FSEL R13, -R13, -0.16666662693023681641, !P0 ;  /* 0xbe2aaaa80d0d7808 */ /* 0x000fe20004000100 */
[C---:B------:R-:W-:Y:S02]  /*0880*/  FFMA R12, R9.reuse, R12, R20 ;  /* 0x0000000c090c7223 */ /* 0x040fe40000000014 */
[C---:B------:R-:W-:Y:S02]  /*0890*/  FFMA R11, R9.reuse, R0, RZ ;  /* 0x00000000090b7223 */ /* 0x040fe400000000ff */
[----:B------:R-:W-:-:S04]  /*08a0*/  FFMA R9, R9, R12, R13 ;  /* 0x0000000c09097223 */ /* 0x000fc8000000000d */
[----:B------:R-:W-:Y:S01]  /*08b0*/  FFMA R9, R11, R9, R0 ;  /* 0x000000090b097223 */ /* 0x000fe20000000000 */
[----:B------:R-:W-:-:S03]  /*08c0*/  IMAD.MOV.U32 R0, RZ, RZ, R7 ;  /* 0x000000ffff007224 */ /* 0x000fc600078e0007 */
[----:B------:R-:W-:Y:S01]  /*08d0*/  @P1 FADD R9, RZ, -R9 ;  /* 0x80000009ff091221 */ /* 0x000fe20000000000 */
[----:B------:R-:W-:Y:S06]  /*08e0*/  @!P2 BRA `(.L_x_6) ;  /* 0x00000004007ca947 */ /* 0x000fec0003800000 */
[----:B------:R-:W-:-:S13]  /*08f0*/  FSETP.NEU.AND P0, PT, |R5|, +INF , PT ;  /* 0x7f8000000500780b */ /* 0x000fda0003f0d200 */
[----:B------:R-:W-:Y:S01]  /*0900*/  @!P0 FMUL R10, RZ, R5 ;  /* 0x00000005ff0a8220 */ /* 0x000fe20000400000 */
[----:B------:R-:W-:Y:S01]  /*0910*/  @!P0 IMAD.MOV.U32 R0, RZ, RZ, RZ ;  /* 0x000000ffff008224 */ /* 0x000fe200078e00ff */
[----:B------:R-:W-:Y:S06]  /*0920*/  @!P0 BRA `(.L_x_6) ;  /* 0x00000004006c8947 */ /* 0x000fec0003800000 */
[----:B------:R-:W-:Y:S02]  /*0930*/  IMAD.SHL.U32 R0, R5, 0x100, RZ ;  /* 0x0000010005007824 */ /* 0x000fe400078e00ff */
[----:B------:R-:W-:Y:S02]  /*0940*/  HFMA2 R15, -RZ, RZ, 0, 0 ;  /* 0x00000000ff0f7431 */ /* 0x000fe400000001ff */
[----:B------:R-:W-:Y:S01]  /*0950*/  IMAD.MOV.U32 R20, RZ, RZ, RZ ;  /* 0x000000ffff147224 */ /* 0x000fe200078e00ff */
[----:B------:R-:W0:Y:S01]  /*0960*/  LDCU.64 UR8, c[0x4][URZ] ;  /* 0x01000000ff0877ac */ /* 0x000e220008000a00 */
[----:B------:R-:W-:Y:S01]  /*0970*/  LOP3.LUT R21, R0, 0x80000000, RZ, 0xfc, !PT ;  /* 0x8000000000157812 */ /* 0x000fe200078efcff */
[----:B------:R-:W-:Y:S01]  /*0980*/  UMOV UR5, URZ ;  /* 0x000000ff00057c82 */ /* 0x000fe20008000000 */
[----:B------:R-:W-:-:S05]  /*0990*/  UMOV UR4, URZ ;  /* 0x000000ff00047c82 */ /* 0x000fca0008000000 */
.L_x_7:
[----:B0-----:R-:W-:Y:S02]  /*09a0*/  IMAD.U32 R12, RZ, RZ, UR8 ;  /* 0x00000008ff0c7e24 */ /* 0x001fe4000f8e00ff */
[----:B------:R-:W-:-:S05]  /*09b0*/  IMAD.U32 R13, RZ, RZ, UR9 ;  /* 0x00000009ff0d7e24 */ /* 0x000fca000f8e00ff */
        /* <DEDUP_REMOVED lines=16> */
[----:B------:R-:W-:Y:S01]  /*0ac0*/  @P3 MOV R17, R0 ;  /* 0x0000000000113202 */ /* 0x000fe20000000f00 */
[--C-:B------:R-:W-:Y:S02]  /*0ad0*/  @P4 IMAD.MOV.U32 R16, RZ, RZ, R0.reuse ;  /* 0x000000ffff104224 */ /* 0x100fe400078e0000 */
[----:B------:R-:W-:Y:S02]  /*0ae0*/  @P5 IMAD.MOV.U32 R14, RZ, RZ, R0 ;  /* 0x000000ffff0e5224 */ /* 0x000fe400078e0000 */
[----:B------:R-:W-:-:S06]  /*0af0*/  VIADD R20, R20, 0x4 ;  /* 0x0000000414147836 */ /* 0x000fcc0000000000 */
        /* <DEDUP_REMOVED lines=15> */
[----:B------:R-:W-:Y:S01]  /*0bf0*/  @P3 IMAD.MOV.U32 R0, RZ, RZ, R4 ;  /* 0x000000ffff003224 */ /* 0x000fe200078e0004 */
[C---:B------:R-:W-:Y:S01]  /*0c00*/  ISETP.EQ.AND P3, PT, R13.reuse, -0x4, PT ;  /* 0xfffffffc0d00780c */ /* 0x040fe20003f62270 */
[--C-:B------:R-:W-:Y:S01]  /*0c10*/  @P4 IMAD.MOV.U32 R0, RZ, RZ, R19.reuse ;  /* 0x000000ffff004224 */ /* 0x100fe200078e0013 */
[----:B------:R-:W-:Y:S01]  /*0c20*/  @P4 MOV R10, R4 ;  /* 0x00000004000a4202 */ /* 0x000fe20000000f00 */
[----:B------:R-:W-:Y:S01]  /*0c30*/  @P0 IMAD.MOV.U32 R10, RZ, RZ, R19 ;  /* 0x000000ffff0a0224 */ /* 0x000fe200078e0013 */
[----:B------:R-:W-:Y:S01]  /*0c40*/  ISETP.EQ.AND P4, PT, R13, RZ, PT ;  /* 0x000000ff0d00720c */ /* 0x000fe20003f82270 */
[--C-:B------:R-:W-:Y:S02]  /*0c50*/  @P0 IMAD.MOV.U32 R0, RZ, RZ, R18.reuse ;  /* 0x000000ffff000224 */ /* 0x100fe400078e0012 */
[----:B------:R-:W-:Y:S02]  /*0c60*/  @P1 IMAD.MOV.U32 R10, RZ, RZ, R18 ;  /* 0x000000ffff0a1224 */ /* 0x000fe400078e0012 */
[--C-:B------:R-:W-:Y:S01]  /*0c70*/  @P1 IMAD.MOV.U32 R0, RZ, RZ, R17.reuse ;  /* 0x000000ffff001224 */ /* 0x100fe200078e0011 */
[----:B------:R-:W-:Y:S01]  /*0c80*/  @P2 MOV R0, R16 ;  /* 0x0000001000002202 */ /* 0x000fe20000000f00 */
[----:B------:R-:W-:-:S02]  /*0c90*/  @P2 IMAD.MOV.U32 R10, RZ, RZ, R17 ;  /* 0x000000ffff0a2224 */ /* 0x000fc400078e0011 */
[----:B------:R-:W-:Y:S02]  /*0ca0*/  @P3 IMAD.MOV.U32 R10, RZ, RZ, R16 ;  /* 0x000000ffff0a3224 */ /* 0x000fe400078e0010 */
[--C-:B------:R-:W-:Y:S02]  /*0cb0*/  @P3 IMAD.MOV.U32 R0, RZ, RZ, R14.reuse ;  /* 0x000000ffff003224 */ /* 0x100fe400078e000e */
[----:B------:R-:W-:Y:S02]  /*0cc0*/  @P4 IMAD.MOV.U32 R10, RZ, RZ, R14 ;  /* 0x000000ffff0a4224 */ /* 0x000fe400078e000e */
[--C-:B------:R-:W-:Y:S02]  /*0cd0*/  @P4 IMAD.MOV.U32 R0, RZ, RZ, R15.reuse ;  /* 0x000000ffff004224 */ /* 0x100fe400078e000f */
[----:B------:R-:W-:Y:S01]  /*0ce0*/  @P5 IMAD.MOV.U32 R10, RZ, RZ, R15 ;  /* 0x000000ffff0a5224 */ /* 0x000fe200078e000f */
[----:B------:R-:W-:Y:S06]  /*0cf0*/  @!P6 BRA `(.L_x_9) ;  /* 0x00000000002ce947 */ /* 0x000fec0003800000 */
[----:B------:R-:W-:Y:S01]  /*0d00*/  @P0 IMAD.MOV.U32 R11, RZ, RZ, R4 ;  /* 0x000000ffff0b0224 */ /* 0x000fe200078e0004 */
[----:B------:R-:W-:Y:S02]  /*0d10*/  ISETP.EQ.AND P0, PT, R13, 0x8, PT ;  /* 0x000000080d00780c */ /* 0x000fe40003f02270 */
[----:B------:R-:W-:Y:S01]  /*0d20*/  @P1 MOV R11, R19 ;  /* 0x00000013000b1202 */ /* 0x000fe20000000f00 */
[----:B------:R-:W-:Y:S01]  /*0d30*/  @P2 IMAD.MOV.U32 R11, RZ, RZ, R18 ;  /* 0x000000ffff0b2224 */ /* 0x000fe200078e0012 */
[----:B------:R-:W-:Y:S01]  /*0d40*/  LOP3.LUT R13, R12, 0x1f, RZ, 0xc0, !PT ;  /* 0x0000001f0c0d7812 */ /* 0x000fe200078ec0ff */
[----:B------:R-:W-:Y:S02]  /*0d50*/  @P3 IMAD.MOV.U32 R11, RZ, RZ, R17 ;  /* 0x000000ffff0b3224 */ /* 0x000fe400078e0011 */
[----:B------:R-:W-:Y:S01]  /*0d60*/  @P4 IMAD.MOV.U32 R11, RZ, RZ, R16 ;  /* 0x000000ffff0b4224 */ /* 0x000fe200078e0010 */
[----:B------:R-:W-:Y:S01]  /*0d70*/  SHF.L.W.U32.HI R0, R10, R13, R0 ;  /* 0x0000000d0a007219 */ /* 0x000fe20000010e00 */
[----:B------:R-:W-:-:S04]  /*0d80*/  @P5 IMAD.MOV.U32 R11, RZ, RZ, R14 ;  /* 0x000000ffff0b5224 */ /* 0x000fc800078e000e */
[----:B------:R-:W-:-:S05]  /*0d90*/  @P0 IMAD.MOV.U32 R11, RZ, RZ, R15 ;  /* 0x000000ffff0b0224 */ /* 0x000fca00078e000f */
[----:B------:R-:W-:-:S07]  /*0da0*/  SHF.L.W.U32.HI R10, R11, R13, R10 ;  /* 0x0000000d0b0a7219 */ /* 0x000fce0000010e0a */
.L_x_9:
[----:B------:R-:W-:Y:S05]  /*0db0*/  BSYNC.RECONVERGENT B1 ;  /* 0x0000000000017941 */ /* 0x000fea0003800200 */
.L_x_8:
        /* <DEDUP_REMOVED lines=9> */
[C---:B------:R-:W-:Y:S02]  /*0e50*/  LOP3.LUT R20, R15.reuse, R5, RZ, 0x3c, !PT ;  /* 0x000000050f147212 */ /* 0x040fe400078e3cff */
[----:B------:R-:W0:Y:S01]  /*0e60*/  I2F.F64.S64 R10, R10 ;  /* 0x0000000a000a7312 */ /* 0x000e220000301c00 */
[----:B------:R-:W-:Y:S02]  /*0e70*/  LEA.HI R0, R15, R0, RZ, 0x1 ;  /* 0x000000000f007211 */ /* 0x000fe400078f08ff */
[----:B------:R-:W-:Y:S02]  /*0e80*/  ISETP.GE.AND P0, PT, R20, RZ, PT ;  /* 0x000000ff1400720c */ /* 0x000fe40003f06270 */
[----:B------:R-:W-:-:S05]  /*0e90*/  IADD3 R15, PT, PT, -R0, RZ, RZ ;  /* 0x000000ff000f7210 */ /* 0x000fca0007ffe1ff */
[----:B------:R-:W-:Y:S01]  /*0ea0*/  @!P1 IMAD.MOV.U32 R0, RZ, RZ, R15 ;  /* 0x000000ffff009224 */ /* 0x000fe200078e000f */
[----:B0-----:R-:W-:-:S10]  /*0eb0*/  DMUL R12, R10, UR4 ;  /* 0x000000040a0c7c28 */ /* 0x001fd40008000000 */
[----:B------:R-:W0:Y:S02]  /*0ec0*/  F2F.F32.F64 R12, R12 ;  /* 0x0000000c000c7310 */ /* 0x000e240000301000 */
[----:B0-----:R-:W-:-:S07]  /*0ed0*/  FSEL R10, -R12, R12, !P0 ;  /* 0x0000000c0c0a7208 */ /* 0x001fce0004000100 */
.L_x_6:
[----:B------:R-:W-:Y:S05]  /*0ee0*/  BSYNC.RECONVERGENT B0 ;  /* 0x0000000000007941 */ /* 0x000fea0003800200 */
.L_x_5:
[----:B------:R-:W-:Y:S01]  /*0ef0*/  LOP3.LUT R12, R0, 0x1, RZ, 0xc0, !PT ;  /* 0x00000001000c7812 */ /* 0x000fe200078ec0ff */
[----:B------:R-:W-:Y:S01]  /*0f00*/  FMUL R11, R10, R10 ;  /* 0x0000000a0a0b7220 */ /* 0x000fe20000400000 */
[----:B------:R-:W-:Y:S01]  /*0f10*/  VIADD R0, R0, 0x1 ;  /* 0x0000000100007836 */ /* 0x000fe20000000000 */
[----:B------:R-:W-:Y:S01]  /*0f20*/  FSETP.GE.AND P2, PT, |R5|, 105615, PT ;  /* 0x47ce47800500780b */ /* 0x000fe20003f46200 */
[----:B------:R-:W-:Y:S01]  /*0f30*/  IMAD.MOV.U32 R15, RZ, RZ, 0x3e2aaaa8 ;  /* 0x3e2aaaa8ff0f7424 */ /* 0x000fe200078e00ff */
[----:B------:R-:W-:Y:S01]  /*0f40*/  ISETP.NE.U32.AND P0, PT, R12, 0x1, PT ;  /* 0x000000010c00780c */ /* 0x000fe20003f05070 */
[----:B------:R-:W-:Y:S01]  /*0f50*/  FFMA R8, R11, R8, -0.0013887860113754868507 ;  /* 0xbab607ed0b087423 */ /* 0x000fe20000000008 */
[----:B------:R-:W-:Y:S01]  /*0f60*/  IMAD.MOV.U32 R12, RZ, RZ, 0x3c0885e4 ;  /* 0x3c0885e4ff0c7424 */ /* 0x000fe200078e00ff */
[----:B------:R-:W-:Y:S01]  /*0f70*/  LOP3.LUT P1, RZ, R0, 0x2, RZ, 0xc0, !PT ;  /* 0x0000000200ff7812 */ /* 0x000fe2000782c0ff */
[----:B------:R-:W-:Y:S01]  /*0f80*/  BSSY.RECONVERGENT B0, `(.L_x_10) ;  /* 0x000006b000007945 */ /* 0x000fe20003800200 */
[----:B------:R-:W-:-:S02]  /*0f90*/  FSEL R0, R10, 1, !P0 ;  /* 0x3f8000000a007808 */ /* 0x000fc40004000000 */
[----:B------:R-:W-:Y:S02]  /*0fa0*/  FSEL R8, R8, -0.00019574658654164522886, P0 ;  /* 0xb94d415308087808 */ /* 0x000fe40000000000 */
[----:B------:R-:W-:Y:S01]  /*0fb0*/  FSEL R12, R12, 0.041666727513074874878, !P0 ;  /* 0x3d2aaabb0c0c7808 */ /* 0x000fe20004000000 */
[----:B------:R-:W-:Y:S01]  /*0fc0*/  FFMA R13, R11, R0, RZ ;  /* 0x000000000b0d7223 */ /* 0x000fe200000000ff */
[----:B------:R-:W-:-:S03]  /*0fd0*/  FSEL R15, -R15, -0.4999999701976776123, !P0 ;  /* 0xbeffffff0f0f7808 */ /* 0x000fc60004000100 */
[----:B------:R-:W-:-:S04]  /*0fe0*/  FFMA R8, R11, R8, R12 ;  /* 0x000000080b087223 */ /* 0x000fc8000000000c */
[----:B------:R-:W-:-:S04]  /*0ff0*/  FFMA R8, R11, R8, R15 ;  /* 0x000000080b087223 */ /* 0x000fc8000000000f */
[----:B------:R-:W-:-:S04]  /*1000*/  FFMA R0, R13, R8, R0 ;  /* 0x000000080d007223 */ /* 0x000fc80000000000 */
[----:B------:R-:W-:-:S04]  /*1010*/  @P1 FADD R0, RZ, -R0 ;  /* 0x80000000ff001221 */ /* 0x000fc80000000000 */
[----:B------:R-:W-:Y:S01]  /*1020*/  FADD R9, R9, R0 ;  /* 0x0000000009097221 */ /* 0x000fe20000000000 */
[----:B------:R-:W-:Y:S06]  /*1030*/  @!P2 BRA `(.L_x_11) ;  /* 0x00000004007ca947 */ /* 0x000fec0003800000 */
[----:B------:R-:W-:-:S13]  /*1040*/  FSETP.NEU.AND P0, PT, |R5|, +INF , PT ;  /* 0x7f8000000500780b */ /* 0x000fda0003f0d200 */
[----:B------:R-:W-:Y:S01]  /*1050*/  @!P0 FMUL R6, RZ, R5 ;  /* 0x00000005ff068220 */ /* 0x000fe20000400000 */
[----:B------:R-:W-:Y:S01]  /*1060*/  @!P0 IMAD.MOV.U32 R7, RZ, RZ, RZ ;  /* 0x000000ffff078224 */ /* 0x000fe200078e00ff */
[----:B------:R-:W-:Y:S06]  /*1070*/  @!P0 BRA `(.L_x_11) ;  /* 0x00000004006c8947 */ /* 0x000fec0003800000 */
[----:B------:R-:W-:Y:S01]  /*1080*/  IMAD.SHL.U32 R6, R5, 0x100, RZ ;  /* 0x0000010005067824 */ /* 0x000fe200078e00ff */
[----:B------:R-:W-:Y:S01]  /*1090*/  MOV R0, RZ ;  /* 0x000000ff00007202 */ /* 0x000fe20000000f00 */
[----:B------:R-:W-:Y:S01]  /*10a0*/  IMAD.MOV.U32 R8, RZ, RZ, RZ ;  /* 0x000000ffff087224 */ /* 0x000fe200078e00ff */
[----:B------:R-:W0:Y:S02]  /*10b0*/  LDCU.64 UR8, c[0x4][URZ] ;  /* 0x01000000ff0877ac */ /* 0x000e240008000a00 */
[----:B------:R-:W-:Y:S01]  /*10c0*/  LOP3.LUT R13, R6, 0x80000000, RZ, 0xfc, !PT ;  /* 0x80000000060d7812 */ /* 0x000fe200078efcff */
[----:B------:R-:W-:Y:S01]  /*10d0*/  UMOV UR5, URZ ;  /* 0x000000ff00057c82 */ /* 0x000fe20008000000 */
[----:B------:R-:W-:-:S05]  /*10e0*/  UMOV UR4, URZ ;  /* 0x000000ff00047c82 */ /* 0x000fca0008000000 */
.L_x_12:
        /* <DEDUP_REMOVED lines=11> */
[----:B------:R-:W-:-:S02]  /*11a0*/  ISETP.EQ.AND P4, PT, R8, 0x10, PT ;  /* 0x000000100800780c */ /* 0x000fc40003f82270 */
[C---:B------:R-:W-:Y:S01]  /*11b0*/  ISETP.EQ.AND P5, PT, R8.reuse, 0x14, PT ;  /* 0x000000140800780c */ /* 0x040fe20003fa2270 */
[----:B------:R-:W-:Y:S02]  /*11c0*/  VIADD R8, R8, 0x4 ;  /* 0x0000000408087836 */ /* 0x000fe40000000000 */
[----:B--2---:R-:W-:-:S03]  /*11d0*/  IMAD.WIDE.U32 R6, R6, R13, RZ ;  /* 0x0000000d06067225 */ /* 0x004fc600078e00ff */
[----:B------:R-:W-:-:S04]  /*11e0*/  IADD3 R6, P6, PT, R6, R0, RZ ;  /* 0x0000000006067210 */ /* 0x000fc80007fde0ff */
[----:B------:R-:W-:Y:S01]  /*11f0*/  IADD3.X R0, PT, PT, R7, UR5, RZ, P6, !PT ;  /* 0x0000000507007c10 */ /* 0x000fe2000b7fe4ff */
[--C-:B------:R-:W-:Y:S01]  /*1200*/  @P0 IMAD.MOV.U32 R4, RZ, RZ, R6.reuse ;  /* 0x000000ffff040224 */ /* 0x100fe200078e0006 */
[----:B------:R-:W-:Y:S01]  /*1210*/  @P3 MOV R17, R6 ;  /* 0x0000000600113202 */ /* 0x000fe20000000f00 */
[--C-:B------:R-:W-:Y:S02]  /*1220*/  @P1 IMAD.MOV.U32 R19, RZ, RZ, R6.reuse ;  /* 0x000000ffff131224 */ /* 0x100fe400078e0006 */
[--C-:B------:R-:W-:Y:S02]  /*1230*/  @P2 IMAD.MOV.U32 R18, RZ, RZ, R6.reuse ;  /* 0x000000ffff122224 */ /* 0x100fe400078e0006 */
[--C-:B------:R-:W-:Y:S02]  /*1240*/  @P4 IMAD.MOV.U32 R16, RZ, RZ, R6.reuse ;  /* 0x000000ffff104224 */ /* 0x100fe400078e0006 */
        /* <DEDUP_REMOVED lines=14> */
[----:B------:R-:W-:-:S03]  /*1330*/  ISETP.EQ.AND P5, PT, R11, RZ, PT ;  /* 0x000000ff0b00720c */ /* 0x000fc60003fa2270 */
[----:B------:R-:W-:Y:S01]  /*1340*/  @P3 IMAD.MOV.U32 R6, RZ, RZ, R4 ;  /* 0x000000ffff063224 */ /* 0x000fe200078e0004 */
[C---:B------:R-:W-:Y:S01]  /*1350*/  ISETP.EQ.AND P3, PT, R11.reuse, -0x4, PT ;  /* 0xfffffffc0b00780c */ /* 0x040fe20003f62270 */
[----:B------:R-:W-:Y:S01]  /*1360*/  @P4 IMAD.MOV.U32 R6, RZ, RZ, R19 ;  /* 0x000000ffff064224 */ /* 0x000fe200078e0013 */
[----:B------:R-:W-:Y:S01]  /*1370*/  @P4 MOV R7, R4 ;  /* 0x0000000400074202 */ /* 0x000fe20000000f00 */
[--C-:B------:R-:W-:Y:S01]  /*1380*/  @P2 IMAD.MOV.U32 R6, RZ, RZ, R18.reuse ;  /* 0x000000ffff062224 */ /* 0x100fe200078e0012 */
[----:B------:R-:W-:Y:S01]  /*1390*/  ISETP.EQ.AND P4, PT, R11, 0x4, PT ;  /* 0x000000040b00780c */ /* 0x000fe20003f82270 */
[----:B------:R-:W-:Y:S02]  /*13a0*/  @P1 IMAD.MOV.U32 R6, RZ, RZ, R17 ;  /* 0x000000ffff061224 */ /* 0x000fe400078e0011 */
        /* <DEDUP_REMOVED lines=8> */
[----:B------:R-:W-:Y:S01]  /*1430*/  MOV R8, R6 ;  /* 0x0000000600087202 */ /* 0x000fe20000000f00 */
[----:B------:R-:W-:Y:S01]  /*1440*/  @P4 IMAD.MOV.U32 R7, RZ, RZ, R0 ;  /* 0x000000ffff074224 */ /* 0x000fe200078e0000 */
[----:B------:R-:W-:Y:S06]  /*1450*/  @!P6 BRA `(.L_x_14) ;  /* 0x000000000028e947 */ /* 0x000fec0003800000 */
[----:B------:R-:W-:Y:S01]  /*1460*/  @P1 IMAD.MOV.U32 R4, RZ, RZ, R19 ;  /* 0x000000ffff041224 */ /* 0x000fe200078e0013 */
[----:B------:R-:W-:Y:S01]  /*1470*/  LOP3.LUT R10, R10, 0x1f, RZ, 0xc0, !PT ;  /* 0x0000001f0a0a7812 */ /* 0x000fe200078ec0ff */
[----:B------:R-:W-:Y:S01]  /*1480*/  @P0 IMAD.MOV.U32 R4, RZ, RZ, R18 ;  /* 0x000000ffff040224 */ /* 0x000fe200078e0012 */
[----:B------:R-:W-:Y:S01]  /*1490*/  ISETP.EQ.AND P0, PT, R11, 0x8, PT ;  /* 0x000000080b00780c */ /* 0x000fe20003f02270 */
[----:B------:R-:W-:Y:S01]  /*14a0*/  @P3 IMAD.MOV.U32 R4, RZ, RZ, R17 ;  /* 0x000000ffff043224 */ /* 0x000fe200078e0011 */
[----:B------:R-:W-:Y:S01]  /*14b0*/  SHF.L.W.U32.HI R8, R7, R10, R8 ;  /* 0x0000000a07087219 */ /* 0x000fe20000010e08 */
[----:B------:R-:W-:Y:S02]  /*14c0*/  @P5 IMAD.MOV.U32 R4, RZ, RZ, R16 ;  /* 0x000000ffff045224 */ /* 0x000fe400078e0010 */
[----:B------:R-:W-:-:S08]  /*14d0*/  @P4 IMAD.MOV.U32 R4, RZ, RZ, R14 ;  /* 0x000000ffff044224 */ /* 0x000fd000078e000e */
[----:B------:R-:W-:-:S04]  /*14e0*/  @P0 MOV R4, R0 ;  /* 0x0000000000040202 */ /* 0x000fc80000000f00 */
[----:B------:R-:W-:-:S07]  /*14f0*/  SHF.L.W.U32.HI R7, R4, R10, R7 ;  /* 0x0000000a04077219 */ /* 0x000fce0000010e07 */
.L_x_14:
[----:B------:R-:W-:Y:S05]  /*1500*/  BSYNC.RECONVERGENT B1 ;  /* 0x0000000000017941 */ /* 0x000fea0003800200 */
.L_x_13:
        /* <DEDUP_REMOVED lines=8> */
[----:B------:R-:W-:Y:S02]  /*1590*/  LOP3.LUT R5, R0, R5, RZ, 0x3c, !PT ;  /* 0x0000000500057212 */ /* 0x000fe400078e3cff */
[----:B------:R-:W0:Y:S02]  /*15a0*/  I2F.F64.S64 R6, R12 ;  /* 0x0000000c00067312 */ /* 0x000e240000301c00 */
[----:B------:R-:W-:Y:S01]  /*15b0*/  ISETP.GE.AND P0, PT, R5, RZ, PT ;  /* 0x000000ff0500720c */ /* 0x000fe20003f06270 */
[----:B0-----:R-:W-:Y:S01]  /*15c0*/  DMUL R10, R6, UR4 ;  /* 0x00000004060a7c28 */ /* 0x001fe20008000000 */
[----:B------:R-:W-:-:S04]  /*15d0*/  SHF.R.U32.HI R7, RZ, 0x1e, R8 ;  /* 0x0000001eff077819 */ /* 0x000fc80000011608 */
[----:B------:R-:W-:-:S05]  /*15e0*/  LEA.HI R7, R0, R7, RZ, 0x1 ;  /* 0x0000000700077211 */ /* 0x000fca00078f08ff */
[----:B------:R-:W0:Y:S01]  /*15f0*/  F2F.F32.F64 R10, R10 ;  /* 0x0000000a000a7310 */ /* 0x000e220000301000 */
[----:B------:R-:W-:-:S04]  /*1600*/  IMAD.MOV R0, RZ, RZ, -R7 ;  /* 0x000000ffff007224 */ /* 0x000fc800078e0a07 */
[----:B------:R-:W-:Y:S01]  /*1610*/  @!P1 IMAD.MOV.U32 R7, RZ, RZ, R0 ;  /* 0x000000ffff079224 */ /* 0x000fe200078e0000 */
[----:B0-----:R-:W-:-:S07]  /*1620*/  FSEL R6, -R10, R10, !P0 ;  /* 0x0000000a0a067208 */ /* 0x001fce0004000100 */
.L_x_11:
[----:B------:R-:W-:Y:S05]  /*1630*/  BSYNC.RECONVERGENT B0 ;  /* 0x0000000000007941 */ /* 0x000fea0003800200 */
.L_x_10:
[----:B------:R-:W-:Y:S02]  /*1640*/  IMAD.MOV.U32 R5, RZ, RZ, 0x3c190000 ;  /* 0x3c190000ff057424 */ /* 0x000fe400078e00ff */
[C---:B------:R-:W-:Y:S01]  /*1650*/  FMUL R0, R6.reuse, R6 ;  /* 0x0000000606007220 */ /* 0x040fe20000400000 */
[----:B------:R-:W-:Y:S02]  /*1660*/  FSETP.NEU.AND P0, PT, |R6|, 0.00049096695147454738617, PT ;  /* 0x3a00b43c0600780b */ /* 0x000fe40003f0d200 */
[----:B------:R-:W-:Y:S01]  /*1670*/  LOP3.LUT R7, R7, 0x1, RZ, 0xc0, !PT ;  /* 0x0000000107077812 */ /* 0x000fe200078ec0ff */
[----:B------:R-:W-:-:S03]  /*1680*/  FFMA R5, R0, R5, 0.003265380859375 ;  /* 0x3b56000000057423 */ /* 0x000fc60000000005 */
[----:B------:R-:W-:Y:S01]  /*1690*/  ISETP.NE.U32.AND P1, PT, R7, 0x1, PT ;  /* 0x000000010700780c */ /* 0x000fe20003f25070 */
[----:B------:R-:W-:-:S04]  /*16a0*/  FFMA R5, R0, R5, 0.0242919921875 ;  /* 0x3cc7000000057423 */ /* 0x000fc80000000005 */
[----:B------:R-:W-:-:S04]  /*16b0*/  FFMA R5, R0, R5, 0.053466796875 ;  /* 0x3d5b000000057423 */ /* 0x000fc80000000005 */
[----:B------:R-:W-:-:S04]  /*16c0*/  FFMA R5, R0, R5, 0.13337790966033935547 ;  /* 0x3e08943800057423 */ /* 0x000fc80000000005 */
[C---:B------:R-:W-:Y:S01]  /*16d0*/  FFMA R5, R0.reuse, R5, 0.33333230018615722656 ;  /* 0x3eaaaa8800057423 */ /* 0x040fe20000000005 */
[----:B------:R-:W-:-:S04]  /*16e0*/  FMUL R0, R0, R6 ;  /* 0x0000000600007220 */ /* 0x000fc80000400000 */
[----:B------:R-:W-:-:S06]  /*16f0*/  @P0 FFMA R6, R5, R0, R6 ;  /* 0x0000000005060223 */ /* 0x000fcc0000000006 */
[----:B------:R-:W0:Y:S02]  /*1700*/  @!P1 MUFU.RCP R6, -R6 ;  /* 0x8000000600069308 */ /* 0x000e240000001000 */
[----:B0-----:R-:W-:-:S05]  /*1710*/  FADD R9, R9, R6 ;  /* 0x0000000609097221 */ /* 0x001fca0000000000 */
[----:B------:R-:W-:Y:S01]  /*1720*/  STG.E desc[UR6][R2.64], R9 ;  /* 0x0000000902007986 */ /* 0x000fe2000c101906 */
[----:B------:R-:W-:Y:S05]  /*1730*/  EXIT ;  /* 0x000000000000794d */ /* 0x000fea0003800000 */
.L_x_15:
[----:B------:R-:W-:-:S00]  /*1740*/  BRA `(.L_x_15) ;  /* 0xfffffffc00fc7947 */ /* 0x000fc0000383ffff */
[----:B------:R-:W-:-:S00]  /*1750*/  NOP ;  /* 0x0000000000007918 */ /* 0x000fc00000000000 */
        /* <DEDUP_REMOVED lines=10> */
.L_x_16:


//--------------------- .nv.global.init           --------------------------
	.section	.nv.global.init,"aw",@progbits
	.align	4
.nv.global.init:
	.type		__cudart_i2opi_f,@object
	.size		__cudart_i2opi_f,(.L_0 - __cudart_i2opi_f)
__cudart_i2opi_f:
        /*0000*/ 	.byte	0x41, 0x90, 0x43, 0x3c, 0x99, 0x95, 0x62, 0xdb, 0xc0, 0xdd, 0x34, 0xf5, 0xd1, 0x57, 0x27, 0xfc
        /*0010*/ 	.byte	0x29, 0x15, 0x44, 0x4e, 0x6e, 0x83, 0xf9, 0xa2
.L_0:


//--------------------- .nv.shared.reserved.0     --------------------------
	.section	.nv.shared.reserved.0,"aw",@nobits
	.weak		__nv_reservedSMEM_offset_0_alias
	.size		__nv_reservedSMEM_offset_0_alias, 0, 64
	.other		__nv_reservedSMEM_offset_0_alias,@"STO_CUDA_RESERVED_SHARED STV_DEFAULT"
__nv_reservedSMEM_offset_0_alias:
	.zero		0
	.zero		64


//--------------------- .nv.constant0._Z10trigKernelPfi --------------------------
	.section	.nv.constant0._Z10trigKernelPfi,"a",@progbits
	.sectionflags	@""
	.align	4
.nv.constant0._Z10trigKernelPfi:
	.zero		908


//--------------------- SYMBOLS --------------------------

	.type		.nv.reservedSmem.offset0,@object
	.size		.nv.reservedSmem.offset0,0x4
